	.headerflags	@"EF_CUDA_TEXMODE_UNIFIED EF_CUDA_64BIT_ADDRESS EF_CUDA_ACCELERATORS EF_CUDA_SM90 EF_CUDA_VIRTUAL_SM(EF_CUDA_SM90)"
	.elftype	@"ET_EXEC"


//--------------------- .nv.info                  --------------------------
	.section	.nv.info,"",@"SHT_CUDA_INFO"
	.align	4


	//----- nvinfo : EIATTR_REGCOUNT
	.align		4
        /*0000*/ 	.byte	0x04, 0x2f
        /*0002*/ 	.short	(.L_3 - .L_2)
	.align		4
.L_2:
        /*0004*/ 	.word	index@(triton_poi_fused_clone_2)
        /*0008*/ 	.word	0x00000016


	//----- nvinfo : EIATTR_MIN_STACK_SIZE
	.align		4
.L_3:
        /*000c*/ 	.byte	0x04, 0x12
        /*000e*/ 	.short	(.L_5 - .L_4)
	.align		4
.L_4:
        /*0010*/ 	.word	index@(triton_poi_fused_clone_2)
        /*0014*/ 	.word	0x00000000


	//----- nvinfo : EIATTR_FRAME_SIZE
	.align		4
.L_5:
        /*0018*/ 	.byte	0x04, 0x11
        /*001a*/ 	.short	(.L_7 - .L_6)
	.align		4
.L_6:
        /*001c*/ 	.word	index@(triton_poi_fused_clone_2)
        /*0020*/ 	.word	0x00000000


	//----- nvinfo : EIATTR_MIN_STACK_SIZE
	.align		4
.L_7:
        /*0024*/ 	.byte	0x04, 0x12
        /*0026*/ 	.short	(.L_9 - .L_8)
	.align		4
.L_8:
        /*0028*/ 	.word	index@(triton_poi_fused_clone_2)
        /*002c*/ 	.word	0x00000000
.L_9:


//--------------------- .nv.info.triton_poi_fused_clone_2 --------------------------
	.section	.nv.info.triton_poi_fused_clone_2,"",@"SHT_CUDA_INFO"
	.sectionflags	@""
	.align	4


	//----- nvinfo : EIATTR_CUDA_API_VERSION
	.align		4
        /*0000*/ 	.byte	0x04, 0x37
        /*0002*/ 	.short	(.L_11 - .L_10)
.L_10:
        /*0004*/ 	.word	0x0000007c


	//----- nvinfo : EIATTR_KPARAM_INFO
	.align		4
.L_11:
        /*0008*/ 	.byte	0x04, 0x17
        /*000a*/ 	.short	(.L_13 - .L_12)
.L_12:
        /*000c*/ 	.word	0x00000000
        /*0010*/ 	.short	0x0007
        /*0012*/ 	.short	0x0034
        /*0014*/ 	.byte	0x00, 0xf0, 0x11, 0x00


	//----- nvinfo : EIATTR_KPARAM_INFO
	.align		4
.L_13:
        /*0018*/ 	.byte	0x04, 0x17
        /*001a*/ 	.short	(.L_15 - .L_14)
.L_14:
        /*001c*/ 	.word	0x00000000
        /*0020*/ 	.short	0x0006
        /*0022*/ 	.short	0x0030
        /*0024*/ 	.byte	0x00, 0xf0, 0x11, 0x00


	//----- nvinfo : EIATTR_KPARAM_INFO
	.align		4
.L_15:
        /*0028*/ 	.byte	0x04, 0x17
        /*002a*/ 	.short	(.L_17 - .L_16)
.L_16:
        /*002c*/ 	.word	0x00000000
        /*0030*/ 	.short	0x0005
        /*0032*/ 	.short	0x0028
        /*0034*/ 	.byte	0x00, 0xf4, 0x21, 0x00


	//----- nvinfo : EIATTR_KPARAM_INFO
	.align		4
.L_17:
        /*0038*/ 	.byte	0x04, 0x17
        /*003a*/ 	.short	(.L_19 - .L_18)
.L_18:
        /*003c*/ 	.word	0x00000000
        /*0040*/ 	.short	0x0004
        /*0042*/ 	.short	0x0020
        /*0044*/ 	.byte	0x00, 0xf4, 0x21, 0x00


	//----- nvinfo : EIATTR_KPARAM_INFO
	.align		4
.L_19:
        /*0048*/ 	.byte	0x04, 0x17
        /*004a*/ 	.short	(.L_21 - .L_20)
.L_20:
        /*004c*/ 	.word	0x00000000
        /*0050*/ 	.short	0x0003
        /*0052*/ 	.short	0x0018
        /*0054*/ 	.byte	0x00, 0xf4, 0x21, 0x00


	//----- nvinfo : EIATTR_KPARAM_INFO
	.align		4
.L_21:
        /*0058*/ 	.byte	0x04, 0x17
        /*005a*/ 	.short	(.L_23 - .L_22)
.L_22:
        /*005c*/ 	.word	0x00000000
        /*0060*/ 	.short	0x0002
        /*0062*/ 	.short	0x0010
        /*0064*/ 	.byte	0x00, 0xf4, 0x21, 0x00


	//----- nvinfo : EIATTR_KPARAM_INFO
	.align		4
.L_23:
        /*0068*/ 	.byte	0x04, 0x17
        /*006a*/ 	.short	(.L_25 - .L_24)
.L_24:
        /*006c*/ 	.word	0x00000000
        /*0070*/ 	.short	0x0001
        /*0072*/ 	.short	0x0008
        /*0074*/ 	.byte	0x00, 0xf4, 0x21, 0x00


	//----- nvinfo : EIATTR_KPARAM_INFO
	.align		4
.L_25:
        /*0078*/ 	.byte	0x04, 0x17
        /*007a*/ 	.short	(.L_27 - .L_26)
.L_26:
        /*007c*/ 	.word	0x00000000
        /*0080*/ 	.short	0x0000
        /*0082*/ 	.short	0x0000
        /*0084*/ 	.byte	0x00, 0xf4, 0x21, 0x00


	//----- nvinfo : EIATTR_SPARSE_MMA_MASK
	.align		4
.L_27:
        /*0088*/ 	.byte	0x03, 0x50
        /*008a*/ 	.short	0x0000


	//----- nvinfo : EIATTR_MAXREG_COUNT
	.align		4
        /*008c*/ 	.byte	0x03, 0x1b
        /*008e*/ 	.short	0x00ff


	//----- nvinfo : EIATTR_EXIT_INSTR_OFFSETS
	.align		4
        /*0090*/ 	.byte	0x04, 0x1c
        /*0092*/ 	.short	(.L_29 - .L_28)


	//   ....[0]....
.L_28:
        /*0094*/ 	.word	0x000004d0


	//   ....[1]....
        /*0098*/ 	.word	0x00000530


	//----- nvinfo : EIATTR_REQNTID
	.align		4
.L_29:
        /*009c*/ 	.byte	0x04, 0x10
        /*009e*/ 	.short	(.L_31 - .L_30)
.L_30:
        /*00a0*/ 	.word	0x00000080
        /*00a4*/ 	.word	0x00000001
        /*00a8*/ 	.word	0x00000001


	//----- nvinfo : EIATTR_CBANK_PARAM_SIZE
	.align		4
.L_31:
        /*00ac*/ 	.byte	0x03, 0x19
        /*00ae*/ 	.short	0x0038


	//----- nvinfo : EIATTR_PARAM_CBANK
	.align		4
        /*00b0*/ 	.byte	0x04, 0x0a
        /*00b2*/ 	.short	(.L_33 - .L_32)
	.align		4
.L_32:
        /*00b4*/ 	.word	index@(.nv.constant0.triton_poi_fused_clone_2)
        /*00b8*/ 	.short	0x0210
        /*00ba*/ 	.short	0x0038


	//----- nvinfo : EIATTR_SW_WAR
	.align		4
.L_33:
        /*00bc*/ 	.byte	0x04, 0x36
        /*00be*/ 	.short	(.L_35 - .L_34)
.L_34:
        /*00c0*/ 	.word	0x00000008
.L_35:


//--------------------- .nv.callgraph             --------------------------
	.section	.nv.callgraph,"",@"SHT_CUDA_CALLGRAPH"
	.align	4
	.sectionentsize	8
	.align		4
        /*0000*/ 	.word	0x00000000
	.align		4
        /*0004*/ 	.word	0xffffffff
	.align		4
        /*0008*/ 	.word	0x00000000
	.align		4
        /*000c*/ 	.word	0xfffffffe
	.align		4
        /*0010*/ 	.word	0x00000000
	.align		4
        /*0014*/ 	.word	0xfffffffd
	.align		4
        /*0018*/ 	.word	0x00000000
	.align		4
        /*001c*/ 	.word	0xfffffffc


//--------------------- .nv.constant4             --------------------------
	.section	.nv.constant4,"a",@progbits
	.align	8
	.align		8
.nv.constant4:
        /*0000*/ 	.dword	_$_str
	.align		8
        /*0008*/ 	.dword	_$_str_$_2


//--------------------- .text.triton_poi_fused_clone_2 --------------------------
	.section	.text.triton_poi_fused_clone_2,"ax",@progbits
	.sectionflags	@"SHF_BARRIERS=1"
	.align	128
        .global         triton_poi_fused_clone_2
        .type           triton_poi_fused_clone_2,@function
        .size           triton_poi_fused_clone_2,(.L_x_1 - triton_poi_fused_clone_2)
        .other          triton_poi_fused_clone_2,@"STO_CUDA_ENTRY STV_DEFAULT"
triton_poi_fused_clone_2:
.text.triton_poi_fused_clone_2:
[----:B------:R-:W0:Y:S01]  /*0000*/  LDC R1, c[0x0][0x28] ;  /* 0x00000a00ff017b82 */ /* 0x000e220000000800 */
[----:B------:R-:W1:Y:S07]  /*0010*/  S2R R3, SR_CTAID.Y ;  /* 0x0000000000037919 */ /* 0x000e6e0000002600 */
[----:B------:R-:W2:Y:S01]  /*0020*/  LDC.64 R12, c[0x0][0x220] ;  /* 0x00008800ff0c7b82 */ /* 0x000ea20000000a00 */
[----:B------:R-:W-:Y:S01]  /*0030*/  ULDC.64 UR6, c[0x0][0x208] ;  /* 0x0000820000067ab9 */ /* 0x000fe20000000a00 */
[----:B------:R-:W3:Y:S01]  /*0040*/  S2R R2, SR_TID.X ;  /* 0x0000000000027919 */ /* 0x000ee20000002100 */
[----:B------:R-:W4:Y:S05]  /*0050*/  S2R R9, SR_CTAID.X ;  /* 0x0000000000097919 */ /* 0x000f2a0000002500 */
[----:B------:R-:W5:Y:S01]  /*0060*/  LDC.64 R6, c[0x0][0x210] ;  /* 0x00008400ff067b82 */ /* 0x000f620000000a00 */
[----:B-1----:R-:W-:-:S05]  /*0070*/  IMAD.SHL.U32 R3, R3, 0x20, RZ ;  /* 0x0000002003037824 */ /* 0x002fca00078e00ff */
[----:B---3--:R-:W-:-:S04]  /*0080*/  LOP3.LUT R10, R3, 0x1f, R2, 0xf8, !PT ;  /* 0x0000001f030a7812 */ /* 0x008fc800078ef802 */
[----:B------:R-:W-:Y:S02]  /*0090*/  SHF.R.S32.HI R5, RZ, 0x1f, R10 ;  /* 0x0000001fff057819 */ /* 0x000fe4000001140a */
[----:B------:R-:W-:Y:S02]  /*00a0*/  ISETP.GE.AND P1, PT, R10, 0x40, PT ;  /* 0x000000400a00780c */ /* 0x000fe40003f26270 */
[----:B------:R-:W-:Y:S02]  /*00b0*/  LEA.HI R14, R5, R10, RZ, 0x2 ;  /* 0x0000000a050e7211 */ /* 0x000fe400078f10ff */
[----:B------:R-:W-:Y:S01]  /*00c0*/  SHF.R.U32.HI R8, RZ, 0x5, R2 ;  /* 0x00000005ff087819 */ /* 0x000fe20000011602 */
[----:B----4-:R-:W-:Y:S01]  /*00d0*/  IMAD.SHL.U32 R9, R9, 0x4, RZ ;  /* 0x0000000409097824 */ /* 0x010fe200078e00ff */
[----:B------:R-:W-:Y:S01]  /*00e0*/  SHF.R.S32.HI R16, RZ, 0x2, R14 ;  /* 0x00000002ff107819 */ /* 0x000fe2000001140e */
[----:B------:R-:W1:Y:S03]  /*00f0*/  LDC.64 R4, c[0x0][0x218] ;  /* 0x00008600ff047b82 */ /* 0x000e660000000a00 */
[----:B------:R-:W-:-:S04]  /*0100*/  LEA.HI R0, R16, R16, RZ, 0x2 ;  /* 0x0000001010007211 */ /* 0x000fc800078f10ff */
[----:B------:R-:W-:Y:S01]  /*0110*/  LOP3.LUT R11, R0, 0xfffffffc, RZ, 0xc0, !PT ;  /* 0xfffffffc000b7812 */ /* 0x000fe200078ec0ff */
[----:B------:R-:W-:-:S04]  /*0120*/  IMAD.MOV.U32 R0, RZ, RZ, RZ ;  /* 0x000000ffff007224 */ /* 0x000fc800078e00ff */
[----:B------:R-:W-:-:S04]  /*0130*/  IMAD.IADD R11, R16, 0x1, -R11 ;  /* 0x00000001100b7824 */ /* 0x000fc800078e0a0b */
[----:B--2---:R-:W-:-:S05]  /*0140*/  IMAD.WIDE R12, R11, 0x4, R12 ;  /* 0x000000040b0c7825 */ /* 0x004fca00078e020c */
[----:B------:R2:W3:Y:S01]  /*0150*/  @!P1 LDG.E.EL R0, desc[UR6][R12.64] ;  /* 0x000000060c009981 */ /* 0x0004e2000c2e1900 */
[----:B------:R-:W-:Y:S01]  /*0160*/  LOP3.LUT R15, R14, 0xfffffffc, RZ, 0xc0, !PT ;  /* 0xfffffffc0e0f7812 */ /* 0x000fe200078ec0ff */
[----:B------:R-:W-:Y:S01]  /*0170*/  IMAD.MOV.U32 R19, RZ, RZ, RZ ;  /* 0x000000ffff137224 */ /* 0x000fe200078e00ff */
[----:B------:R-:W-:-:S03]  /*0180*/  SGXT.U32 R8, R8, 0x2 ;  /* 0x000000020808781a */ /* 0x000fc60000000000 */
[----:B------:R-:W-:Y:S01]  /*0190*/  IMAD.IADD R15, R10, 0x1, -R15 ;  /* 0x000000010a0f7824 */ /* 0x000fe200078e0a0f */
[----:B------:R-:W-:Y:S01]  /*01a0*/  LOP3.LUT R14, R9, R8, RZ, 0xfc, !PT ;  /* 0x00000008090e7212 */ /* 0x000fe200078efcff */
[----:B--2---:R-:W2:Y:S03]  /*01b0*/  LDC.64 R12, c[0x0][0x230] ;  /* 0x00008c00ff0c7b82 */ /* 0x004ea60000000a00 */
[C---:B------:R-:W-:Y:S02]  /*01c0*/  ISETP.GE.AND P0, PT, R14.reuse, 0x4, PT ;  /* 0x000000040e00780c */ /* 0x040fe40003f06270 */
[----:B------:R-:W-:Y:S02]  /*01d0*/  LEA R17, R14, R15, 0x2 ;  /* 0x0000000f0e117211 */ /* 0x000fe400078e10ff */
[----:B------:R-:W-:Y:S01]  /*01e0*/  ISETP.LT.AND P0, PT, R10, 0x40, !P0 ;  /* 0x000000400a00780c */ /* 0x000fe20004701270 */
[----:B------:R-:W-:Y:S01]  /*01f0*/  IMAD.MOV.U32 R10, RZ, RZ, RZ ;  /* 0x000000ffff0a7224 */ /* 0x000fe200078e00ff */
[----:B------:R-:W4:Y:S01]  /*0200*/  LDC.64 R14, c[0x0][0x228] ;  /* 0x00008a00ff0e7b82 */ /* 0x000f220000000a00 */
[----:B------:R-:W-:-:S04]  /*0210*/  IMAD R17, R16, 0x10, R17 ;  /* 0x0000001010117824 */ /* 0x000fc800078e0211 */
[----:B-----5:R-:W-:-:S04]  /*0220*/  IMAD.WIDE R6, R17, 0x4, R6 ;  /* 0x0000000411067825 */ /* 0x020fc800078e0206 */
[----:B-1----:R-:W-:Y:S02]  /*0230*/  IMAD.WIDE R16, R11, 0x4, R4 ;  /* 0x000000040b107825 */ /* 0x002fe400078e0204 */
[----:B------:R1:W5:Y:S01]  /*0240*/  @P0 LDG.E.EL R10, desc[UR6][R6.64] ;  /* 0x00000006060a0981 */ /* 0x000362000c2e1900 */
[----:B------:R-:W-:-:S03]  /*0250*/  CS2R R4, SRZ ;  /* 0x0000000000047805 */ /* 0x000fc6000001ff00 */
[----:B------:R-:W5:Y:S01]  /*0260*/  @!P1 LDG.E.EL R19, desc[UR6][R16.64] ;  /* 0x0000000610139981 */ /* 0x000f62000c2e1900 */
[----:B--2---:R-:W-:-:S05]  /*0270*/  IMAD.WIDE R12, R11, 0x4, R12 ;  /* 0x000000040b0c7825 */ /* 0x004fca00078e020c */
[----:B------:R2:W5:Y:S01]  /*0280*/  @!P1 LDG.E.EL R5, desc[UR6][R12.64] ;  /* 0x000000060c059981 */ /* 0x000562000c2e1900 */
[----:B----4-:R-:W-:-:S05]  /*0290*/  IMAD.WIDE R14, R11, 0x4, R14 ;  /* 0x000000040b0e7825 */ /* 0x010fca00078e020e */
[----:B------:R-:W4:Y:S01]  /*02a0*/  @!P1 LDG.E.EL R4, desc[UR6][R14.64] ;  /* 0x000000060e049981 */ /* 0x000f22000c2e1900 */
[----:B------:R-:W2:Y:S01]  /*02b0*/  S2UR UR5, SR_CgaCtaId ;  /* 0x00000000000579c3 */ /* 0x000ea20000008800 */
[----:B-1----:R-:W-:Y:S01]  /*02c0*/  HFMA2.MMA R6, -RZ, RZ, 1.625, 0 ;  /* 0x3e800000ff067435 */ /* 0x002fe200000001ff */
[----:B------:R-:W-:Y:S01]  /*02d0*/  UMOV UR4, 0x400 ;  /* 0x0000040000047882 */ /* 0x000fe20000000000 */
[----:B--2---:R-:W-:Y:S02]  /*02e0*/  SHF.R.U32.HI R12, RZ, 0x2, R2 ;  /* 0x00000002ff0c7819 */ /* 0x004fe40000011602 */
[----:B------:R-:W-:Y:S01]  /*02f0*/  LOP3.LUT R9, R9, 0x3, R2, 0xf8, !PT ;  /* 0x0000000309097812 */ /* 0x000fe200078ef802 */
[----:B0-----:R-:W-:Y:S01]  /*0300*/  UPRMT UR4, UR5, 0x654, UR4 ;  /* 0x0000065405047896 */ /* 0x001fe20008000004 */
[----:B---3--:R-:W-:-:S04]  /*0310*/  FADD R0, R0, 9.9999997473787516356e-06 ;  /* 0x3727c5ac00007421 */ /* 0x008fc80000000000 */
[----:B------:R-:W0:Y:S02]  /*0320*/  MUFU.SQRT R11, R0 ;  /* 0x00000000000b7308 */ /* 0x000e240000002000 */
[C---:B0-----:R-:W-:Y:S02]  /*0330*/  FSETP.GT.AND P0, PT, R11.reuse, 8.50705917302346158658e+37, PT ;  /* 0x7e8000000b00780b */ /* 0x041fe40003f04000 */
[----:B------:R-:W-:-:S11]  /*0340*/  FSETP.GEU.AND P1, PT, R11, 1.175494350822287508e-38, PT ;  /* 0x008000000b00780b */ /* 0x000fd60003f2e000 */
[----:B------:R-:W-:-:S04]  /*0350*/  @P0 FMUL R11, R11, 0.25 ;  /* 0x3e8000000b0b0820 */ /* 0x000fc80000400000 */
[----:B------:R-:W-:-:S06]  /*0360*/  @!P1 FMUL R11, R11, 16777216 ;  /* 0x4b8000000b0b9820 */ /* 0x000fcc0000400000 */
[----:B------:R-:W0:Y:S01]  /*0370*/  MUFU.RCP R11, R11 ;  /* 0x0000000b000b7308 */ /* 0x000e220000001000 */
[----:B------:R-:W-:Y:S01]  /*0380*/  FSEL R6, R6, 1, P0 ;  /* 0x3f80000006067808 */ /* 0x000fe20000000000 */
[----:B------:R-:W-:-:S04]  /*0390*/  IMAD.SHL.U32 R0, R2, 0x4, RZ ;  /* 0x0000000402007824 */ /* 0x000fc800078e00ff */
[----:B------:R-:W-:Y:S01]  /*03a0*/  @!P1 FMUL R6, R6, 16777216 ;  /* 0x4b80000006069820 */ /* 0x000fe20000400000 */
[----:B------:R-:W-:Y:S01]  /*03b0*/  LOP3.LUT R13, R0, 0x7c, RZ, 0xc0, !PT ;  /* 0x0000007c000d7812 */ /* 0x000fe200078ec0ff */
[----:B-----5:R-:W-:-:S03]  /*03c0*/  FADD R10, -R19, R10 ;  /* 0x0000000a130a7221 */ /* 0x020fc60000000100 */
[----:B------:R-:W-:Y:S01]  /*03d0*/  LOP3.LUT R8, R13, R8, RZ, 0xfc, !PT ;  /* 0x000000080d087212 */ /* 0x000fe200078efcff */
[----:B0-----:R-:W-:Y:S01]  /*03e0*/  FMUL R7, R11, R6 ;  /* 0x000000060b077220 */ /* 0x001fe20000400000 */
[----:B------:R-:W-:-:S03]  /*03f0*/  VIADD R13, R13, UR4 ;  /* 0x000000040d0d7c36 */ /* 0x000fc60008000000 */
[----:B------:R-:W-:Y:S01]  /*0400*/  FMUL R10, R10, R7 ;  /* 0x000000070a0a7220 */ /* 0x000fe20000400000 */
[----:B------:R-:W-:-:S03]  /*0410*/  IMAD R13, R8, 0x4, R13 ;  /* 0x00000004080d7824 */ /* 0x000fc600078e020d */
[----:B----4-:R-:W-:Y:S01]  /*0420*/  FFMA R4, R10, R4, R5 ;  /* 0x000000040a047223 */ /* 0x010fe20000000005 */
[----:B------:R-:W-:-:S04]  /*0430*/  SGXT.U32 R0, R12, 0x5 ;  /* 0x000000050c00781a */ /* 0x000fc80000000000 */
[----:B------:R0:W-:Y:S01]  /*0440*/  STS [R13], R4 ;  /* 0x000000040d007388 */ /* 0x0001e20000000800 */
[----:B------:R-:W-:Y:S01]  /*0450*/  LOP3.LUT R0, R3, R0, RZ, 0xfc, !PT ;  /* 0x0000000003007212 */ /* 0x000fe200078efcff */
[----:B------:R-:W-:Y:S01]  /*0460*/  BAR.SYNC.DEFER_BLOCKING 0x0 ;  /* 0x0000000000007b1d */ /* 0x000fe20000010000 */
[----:B------:R-:W-:-:S04]  /*0470*/  ISETP.GE.AND P0, PT, R9, 0x4, PT ;  /* 0x000000040900780c */ /* 0x000fc80003f06270 */
[----:B------:R-:W-:Y:S02]  /*0480*/  ISETP.LT.AND P0, PT, R0, 0x40, !P0 ;  /* 0x000000400000780c */ /* 0x000fe40004701270 */
[C---:B------:R-:W-:Y:S02]  /*0490*/  LOP3.LUT R3, R2.reuse, 0x7c, RZ, 0xc0, !PT ;  /* 0x0000007c02037812 */ /* 0x040fe400078ec0ff */
[----:B------:R-:W-:Y:S02]  /*04a0*/  LOP3.LUT R2, R2, 0x7f, RZ, 0xc0, !PT ;  /* 0x0000007f02027812 */ /* 0x000fe400078ec0ff */
[----:B------:R-:W-:-:S05]  /*04b0*/  IADD3 R3, R3, UR4, RZ ;  /* 0x0000000403037c10 */ /* 0x000fca000fffe0ff */
[----:B------:R-:W-:Y:S02]  /*04c0*/  IMAD R5, R2, 0x4, R3 ;  /* 0x0000000402057824 */ /* 0x000fe400078e0203 */
[----:B0-----:R-:W-:Y:S05]  /*04d0*/  @!P0 EXIT ;  /* 0x000000000000894d */ /* 0x001fea0003800000 */
[----:B------:R-:W0:Y:S01]  /*04e0*/  LDS R5, [R5] ;  /* 0x0000000005057984 */ /* 0x000e220000000800 */
[----:B------:R-:W1:Y:S01]  /*04f0*/  LDC.64 R2, c[0x0][0x238] ;  /* 0x00008e00ff027b82 */ /* 0x000e620000000a00 */
[----:B------:R-:W-:-:S04]  /*0500*/  IMAD R9, R0, 0x4, R9 ;  /* 0x0000000400097824 */ /* 0x000fc800078e0209 */
[----:B-1----:R-:W-:-:S05]  /*0510*/  IMAD.WIDE R2, R9, 0x4, R2 ;  /* 0x0000000409027825 */ /* 0x002fca00078e0202 */
[----:B0-----:R-:W-:Y:S01]  /*0520*/  STG.E desc[UR6][R2.64], R5 ;  /* 0x0000000502007986 */ /* 0x001fe2000c101906 */
[----:B------:R-:W-:Y:S05]  /*0530*/  EXIT ;  /* 0x000000000000794d */ /* 0x000fea0003800000 */
.L_x_0:
[----:B------:R-:W-:-:S00]  /*0540*/  BRA `(.L_x_0) ;  /* 0xfffffffc00fc7947 */ /* 0x000fc0000383ffff */
[----:B------:R-:W-:-:S00]  /*0550*/  NOP ;  /* 0x0000000000007918 */ /* 0x000fc00000000000 */
        /* <DEDUP_REMOVED lines=10> */
.L_x_1:


//--------------------- .nv.global.init           --------------------------
	.section	.nv.global.init,"aw",@progbits
.nv.global.init:
	.type		_$_str,@object
	.size		_$_str,(_$_str_$_2 - _$_str)
_$_str:
        /*0000*/ 	.byte	0x5f, 0x5f, 0x43, 0x55, 0x44, 0x41, 0x5f, 0x46, 0x54, 0x5a, 0x00
	.type		_$_str_$_2,@object
	.size		_$_str_$_2,(.L_1 - _$_str_$_2)
_$_str_$_2:
        /*000b*/ 	.byte	0x5f, 0x5f, 0x43, 0x55, 0x44, 0x41, 0x5f, 0x50, 0x52, 0x45, 0x43, 0x5f, 0x53, 0x51, 0x52, 0x54
        /*001b*/ 	.byte	0x00
.L_1:


//--------------------- .nv.shared.triton_poi_fused_clone_2 --------------------------
	.section	.nv.shared.triton_poi_fused_clone_2,"aw",@nobits
	.sectionflags	@""
	.align	16
	.zero		1024


//--------------------- .nv.constant0.triton_poi_fused_clone_2 --------------------------
	.section	.nv.constant0.triton_poi_fused_clone_2,"a",@progbits
	.sectionflags	@""
	.align	4
.nv.constant0.triton_poi_fused_clone_2:
	.zero		584
